//
// Generated by NVIDIA NVVM Compiler
//
// Compiler Build ID: CL-36424714
// Cuda compilation tools, release 13.0, V13.0.88
// Based on NVVM 20.0.0
//

.version 9.0
.target sm_100
.address_size 64

	// .globl	_Z11warpShufflePiS_S_S_S_S_S_i
.extern .func  (.param .b32 func_retval0) vprintf
(
	.param .b64 vprintf_param_0,
	.param .b64 vprintf_param_1
)
;
.global .align 1 .b8 $str[2] = {10};

.visible .entry _Z11warpShufflePiS_S_S_S_S_S_i(
	.param .u64 .ptr .align 1 _Z11warpShufflePiS_S_S_S_S_S_i_param_0,
	.param .u64 .ptr .align 1 _Z11warpShufflePiS_S_S_S_S_S_i_param_1,
	.param .u64 .ptr .align 1 _Z11warpShufflePiS_S_S_S_S_S_i_param_2,
	.param .u64 .ptr .align 1 _Z11warpShufflePiS_S_S_S_S_S_i_param_3,
	.param .u64 .ptr .align 1 _Z11warpShufflePiS_S_S_S_S_S_i_param_4,
	.param .u64 .ptr .align 1 _Z11warpShufflePiS_S_S_S_S_S_i_param_5,
	.param .u64 .ptr .align 1 _Z11warpShufflePiS_S_S_S_S_S_i_param_6,
	.param .u32 _Z11warpShufflePiS_S_S_S_S_S_i_param_7
)
{
	.reg .pred 	%p<14>;
	.reg .b32 	%r<25>;
	.reg .b64 	%rd<26>;

	ld.param.u64 	%rd1, [_Z11warpShufflePiS_S_S_S_S_S_i_param_0];
	ld.param.u64 	%rd2, [_Z11warpShufflePiS_S_S_S_S_S_i_param_1];
	ld.param.u64 	%rd3, [_Z11warpShufflePiS_S_S_S_S_S_i_param_2];
	ld.param.u64 	%rd4, [_Z11warpShufflePiS_S_S_S_S_S_i_param_3];
	ld.param.u64 	%rd5, [_Z11warpShufflePiS_S_S_S_S_S_i_param_4];
	ld.param.u64 	%rd6, [_Z11warpShufflePiS_S_S_S_S_S_i_param_5];
	ld.param.u64 	%rd7, [_Z11warpShufflePiS_S_S_S_S_S_i_param_6];
	ld.param.u32 	%r3, [_Z11warpShufflePiS_S_S_S_S_S_i_param_7];
	mov.u32 	%r4, %ctaid.x;
	mov.u32 	%r5, %ntid.x;
	mov.u32 	%r1, %tid.x;
	mad.lo.s32 	%r2, %r4, %r5, %r1;
	setp.ge.s32 	%p1, %r2, %r3;
	@%p1 bra 	$L__BB0_4;
	cvta.to.global.u64 	%rd8, %rd1;
	cvta.to.global.u64 	%rd9, %rd2;
	cvta.to.global.u64 	%rd10, %rd3;
	and.b32  	%r6, %r2, 1;
	setp.eq.b32 	%p2, %r6, 1;
	mov.b32 	%r7, -1;
	vote.sync.all.pred 	%p3, %p2, %r7;
	vote.sync.all.pred 	%p4, %p2, %r7;
	selp.u32 	%r10, 1, 0, %p4;
	mul.wide.s32 	%rd11, %r2, 4;
	add.s64 	%rd12, %rd8, %rd11;
	st.global.u32 	[%rd12], %r10;
	vote.sync.any.pred 	%p5, %p2, %r7;
	vote.sync.any.pred 	%p6, %p2, %r7;
	selp.u32 	%r13, 1, 0, %p6;
	add.s64 	%rd13, %rd9, %rd11;
	st.global.u32 	[%rd13], %r13;
	vote.sync.ballot.b32 	%r14, %p2, %r7;
	vote.sync.ballot.b32 	%r15, %p2, %r7;
	add.s64 	%rd14, %rd10, %rd11;
	st.global.u32 	[%rd14], %r15;
	bar.sync 	0;
	setp.ne.s32 	%p9, %r2, 0;
	@%p9 bra 	$L__BB0_3;
	mov.u64 	%rd15, $str;
	cvta.global.u64 	%rd16, %rd15;
	{ // callseq 0, 0
	.param .b64 param0;
	st.param.b64 	[param0], %rd16;
	.param .b64 param1;
	st.param.b64 	[param1], 0;
	.param .b32 retval0;
	call.uni (retval0), 
	vprintf, 
	(
	param0, 
	param1
	);
	ld.param.b32 	%r16, [retval0];
	} // callseq 0
$L__BB0_3:
	and.b32  	%r18, %r1, 31;
	setp.gt.u32 	%p10, %r18, 16;
	add.s32 	%r19, %r18, -16;
	sub.s32 	%r20, 16, %r18;
	selp.b32 	%r21, %r19, %r20, %p10;
	cvta.to.global.u64 	%rd17, %rd4;
	add.s64 	%rd19, %rd17, %rd11;
	st.global.u32 	[%rd19], %r21;
	shfl.sync.idx.b32	%r22|%p11, %r2, %r21, 31, -1;
	cvta.to.global.u64 	%rd20, %rd5;
	add.s64 	%rd21, %rd20, %rd11;
	st.global.u32 	[%rd21], %r22;
	shfl.sync.up.b32	%r23|%p12, %r2, 2, 0, -1;
	cvta.to.global.u64 	%rd22, %rd6;
	add.s64 	%rd23, %rd22, %rd11;
	st.global.u32 	[%rd23], %r23;
	shfl.sync.down.b32	%r24|%p13, %r2, 2, 31, -1;
	cvta.to.global.u64 	%rd24, %rd7;
	add.s64 	%rd25, %rd24, %rd11;
	st.global.u32 	[%rd25], %r24;
$L__BB0_4:
	ret;

}


// ===== COMPILED SASS (sm_100) =====

	.target	sm_100

	.elftype	@"ET_EXEC"


//--------------------- .note.nv.tkinfo           --------------------------
	.section	.note.nv.tkinfo,"",@"SHT_NOTE"
	.sectionflags	@"SHF_NOTE_NV_TKINFO"
	.tkinfo
        /*0018*/ 	.word	0x00000002
        /*0030*/ 	.string	""
        /*0030*/ 	.string	"ptxas"
        /*0030*/ 	.string	"Cuda compilation tools, release 13.0, V13.0.88"
        /*0030*/ 	.string	"Build cuda_13.0.r13.0/compiler.36424714_0"
        /*0030*/ 	.string	"-arch sm_100 -m 64 "



//--------------------- .note.nv.cuinfo           --------------------------
	.section	.note.nv.cuinfo,"",@"SHT_NOTE"
	.sectionflags	@"SHF_NOTE_NV_CUINFO"
        /*0018*/ 	.short	0x0002
        /*001a*/ 	.short	0x0064
        /*001c*/ 	.short	0x0082
	.zero		2


//--------------------- .nv.info                  --------------------------
	.section	.nv.info,"",@"SHT_CUDA_INFO"
	.align	4


	//----- nvinfo : EIATTR_REGCOUNT
	.align		4
        /*0000*/ 	.byte	0x04, 0x2f
        /*0002*/ 	.short	(.L_2 - .L_1)
	.align		4
.L_1:
        /*0004*/ 	.word	index@(_Z11warpShufflePiS_S_S_S_S_S_i)
        /*0008*/ 	.word	0x00000018


	//----- nvinfo : EIATTR_FRAME_SIZE
	.align		4
.L_2:
        /*000c*/ 	.byte	0x04, 0x11
        /*000e*/ 	.short	(.L_4 - .L_3)
	.align		4
.L_3:
        /*0010*/ 	.word	index@(_Z11warpShufflePiS_S_S_S_S_S_i)
        /*0014*/ 	.word	0x00000000


	//----- nvinfo : EIATTR_MIN_STACK_SIZE
	.align		4
.L_4:
        /*0018*/ 	.byte	0x04, 0x12
        /*001a*/ 	.short	(.L_6 - .L_5)
	.align		4
.L_5:
        /*001c*/ 	.word	index@(_Z11warpShufflePiS_S_S_S_S_S_i)
        /*0020*/ 	.word	0x00000000
.L_6:


//--------------------- .nv.compat                --------------------------
	.section	.nv.compat,"",@"SHT_CUDA_COMPAT_INFO"
	.align	4
        /*0000*/ 	.byte	0x02, 0x09, 0x00, 0x00, 0x02, 0x02, 0x01, 0x00, 0x02, 0x05, 0x05, 0x00, 0x03, 0x07, 0x01, 0x01
        /*0010*/ 	.byte	0x02, 0x03, 0x00, 0x00, 0x02, 0x06, 0x01, 0x00, 0x04, 0x0b, 0x08, 0x00, 0x09, 0x00, 0x00, 0x00
        /*0020*/ 	.byte	0x00, 0x00, 0x00, 0x00


//--------------------- .nv.info._Z11warpShufflePiS_S_S_S_S_S_i --------------------------
	.section	.nv.info._Z11warpShufflePiS_S_S_S_S_S_i,"",@"SHT_CUDA_INFO"
	.sectionflags	@""
	.align	4


	//----- nvinfo : EIATTR_CUDA_API_VERSION
	.align		4
        /*0000*/ 	.byte	0x04, 0x37
        /*0002*/ 	.short	(.L_8 - .L_7)
.L_7:
        /*0004*/ 	.word	0x00000082


	//----- nvinfo : EIATTR_KPARAM_INFO
	.align		4
.L_8:
        /*0008*/ 	.byte	0x04, 0x17
        /*000a*/ 	.short	(.L_10 - .L_9)
.L_9:
        /*000c*/ 	.word	0x00000000
        /*0010*/ 	.short	0x0007
        /*0012*/ 	.short	0x0038
        /*0014*/ 	.byte	0x00, 0xf0, 0x11, 0x00


	//----- nvinfo : EIATTR_KPARAM_INFO
	.align		4
.L_10:
        /*0018*/ 	.byte	0x04, 0x17
        /*001a*/ 	.short	(.L_12 - .L_11)
.L_11:
        /*001c*/ 	.word	0x00000000
        /*0020*/ 	.short	0x0006
        /*0022*/ 	.short	0x0030
        /*0024*/ 	.byte	0x00, 0xf5, 0x21, 0x00


	//----- nvinfo : EIATTR_KPARAM_INFO
	.align		4
.L_12:
        /*0028*/ 	.byte	0x04, 0x17
        /*002a*/ 	.short	(.L_14 - .L_13)
.L_13:
        /*002c*/ 	.word	0x00000000
        /*0030*/ 	.short	0x0005
        /*0032*/ 	.short	0x0028
        /*0034*/ 	.byte	0x00, 0xf5, 0x21, 0x00


	//----- nvinfo : EIATTR_KPARAM_INFO
	.align		4
.L_14:
        /*0038*/ 	.byte	0x04, 0x17
        /*003a*/ 	.short	(.L_16 - .L_15)
.L_15:
        /*003c*/ 	.word	0x00000000
        /*0040*/ 	.short	0x0004
        /*0042*/ 	.short	0x0020
        /*0044*/ 	.byte	0x00, 0xf5, 0x21, 0x00


	//----- nvinfo : EIATTR_KPARAM_INFO
	.align		4
.L_16:
        /*0048*/ 	.byte	0x04, 0x17
        /*004a*/ 	.short	(.L_18 - .L_17)
.L_17:
        /*004c*/ 	.word	0x00000000
        /*0050*/ 	.short	0x0003
        /*0052*/ 	.short	0x0018
        /*0054*/ 	.byte	0x00, 0xf5, 0x21, 0x00


	//----- nvinfo : EIATTR_KPARAM_INFO
	.align		4
.L_18:
        /*0058*/ 	.byte	0x04, 0x17
        /*005a*/ 	.short	(.L_20 - .L_19)
.L_19:
        /*005c*/ 	.word	0x00000000
        /*0060*/ 	.short	0x0002
        /*0062*/ 	.short	0x0010
        /*0064*/ 	.byte	0x00, 0xf5, 0x21, 0x00


	//----- nvinfo : EIATTR_KPARAM_INFO
	.align		4
.L_20:
        /*0068*/ 	.byte	0x04, 0x17
        /*006a*/ 	.short	(.L_22 - .L_21)
.L_21:
        /*006c*/ 	.word	0x00000000
        /*0070*/ 	.short	0x0001
        /*0072*/ 	.short	0x0008
        /*0074*/ 	.byte	0x00, 0xf5, 0x21, 0x00


	//----- nvinfo : EIATTR_KPARAM_INFO
	.align		4
.L_22:
        /*0078*/ 	.byte	0x04, 0x17
        /*007a*/ 	.short	(.L_24 - .L_23)
.L_23:
        /*007c*/ 	.word	0x00000000
        /*0080*/ 	.short	0x0000
        /*0082*/ 	.short	0x0000
        /*0084*/ 	.byte	0x00, 0xf5, 0x21, 0x00


	//----- nvinfo : EIATTR_SPARSE_MMA_MASK
	.align		4
.L_24:
        /*0088*/ 	.byte	0x03, 0x50
        /*008a*/ 	.short	0x0000


	//----- nvinfo : EIATTR_MAXREG_COUNT
	.align		4
        /*008c*/ 	.byte	0x03, 0x1b
        /*008e*/ 	.short	0x00ff


	//----- nvinfo : EIATTR_NUM_BARRIERS
	.align		4
        /*0090*/ 	.byte	0x02, 0x4c
        /*0092*/ 	.byte	0x01
	.zero		1


	//----- nvinfo : EIATTR_EXTERNS
	.align		4
        /*0094*/ 	.byte	0x04, 0x0f
        /*0096*/ 	.short	(.L_26 - .L_25)


	//   ....[0]....
	.align		4
.L_25:
        /*0098*/ 	.word	index@(vprintf)


	//----- nvinfo : EIATTR_MERCURY_ISA_VERSION
	.align		4
.L_26:
        /*009c*/ 	.byte	0x03, 0x5f
        /*009e*/ 	.short	0x0101


	//----- nvinfo : EIATTR_COOP_GROUP_MASK_REGIDS
	.align		4
        /*00a0*/ 	.byte	0x04, 0x29
        /*00a2*/ 	.short	(.L_28 - .L_27)


	//   ....[0]....
.L_27:
        /*00a4*/ 	.word	0xffffffff


	//   ....[1]....
        /*00a8*/ 	.word	0xffffffff


	//   ....[2]....
        /*00ac*/ 	.word	0xffffffff


	//   ....[3]....
        /*00b0*/ 	.word	0xffffffff


	//   ....[4]....
        /*00b4*/ 	.word	0xffffffff


	//   ....[5]....
        /*00b8*/ 	.word	0xffffffff


	//   ....[6]....
        /*00bc*/ 	.word	0x0500000f


	//   ....[7]....
        /*00c0*/ 	.word	0x0500000f


	//   ....[8]....
        /*00c4*/ 	.word	0x0500000f


	//----- nvinfo : EIATTR_COOP_GROUP_INSTR_OFFSETS
	.align		4
.L_28:
        /*00c8*/ 	.byte	0x04, 0x28
        /*00ca*/ 	.short	(.L_30 - .L_29)


	//   ....[0]....
.L_29:
        /*00cc*/ 	.word	0x000000f0


	//   ....[1]....
        /*00d0*/ 	.word	0x00000100


	//   ....[2]....
        /*00d4*/ 	.word	0x00000150


	//   ....[3]....
        /*00d8*/ 	.word	0x00000300


	//   ....[4]....
        /*00dc*/ 	.word	0x00000310


	//   ....[5]....
        /*00e0*/ 	.word	0x00000330


	//   ....[6]....
        /*00e4*/ 	.word	0x00000410


	//   ....[7]....
        /*00e8*/ 	.word	0x00000490


	//   ....[8]....
        /*00ec*/ 	.word	0x00000500


	//----- nvinfo : EIATTR_VRC_CTA_INIT_COUNT
	.align		4
.L_30:
        /*00f0*/ 	.byte	0x02, 0x4a
	.zero		1
	.zero		1


	//----- nvinfo : EIATTR_SYSCALL_OFFSETS
	.align		4
        /*00f4*/ 	.byte	0x04, 0x46
        /*00f6*/ 	.short	(.L_32 - .L_31)


	//   ....[0]....
.L_31:
        /*00f8*/ 	.word	0x00000240


	//----- nvinfo : EIATTR_EXIT_INSTR_OFFSETS
	.align		4
.L_32:
        /*00fc*/ 	.byte	0x04, 0x1c
        /*00fe*/ 	.short	(.L_34 - .L_33)


	//   ....[0]....
.L_33:
        /*0100*/ 	.word	0x00000070


	//   ....[1]....
        /*0104*/ 	.word	0x000003b0


	//----- nvinfo : EIATTR_CRS_STACK_SIZE
	.align		4
.L_34:
        /*0108*/ 	.byte	0x04, 0x1e
        /*010a*/ 	.short	(.L_36 - .L_35)
.L_35:
        /*010c*/ 	.word	0x00000000


	//----- nvinfo : EIATTR_CBANK_PARAM_SIZE
	.align		4
.L_36:
        /*0110*/ 	.byte	0x03, 0x19
        /*0112*/ 	.short	0x003c


	//----- nvinfo : EIATTR_PARAM_CBANK
	.align		4
        /*0114*/ 	.byte	0x04, 0x0a
        /*0116*/ 	.short	(.L_38 - .L_37)
	.align		4
.L_37:
        /*0118*/ 	.word	index@(.nv.constant0._Z11warpShufflePiS_S_S_S_S_S_i)
        /*011c*/ 	.short	0x0380
        /*011e*/ 	.short	0x003c


	//----- nvinfo : EIATTR_SW_WAR
	.align		4
.L_38:
        /*0120*/ 	.byte	0x04, 0x36
        /*0122*/ 	.short	(.L_40 - .L_39)
.L_39:
        /*0124*/ 	.word	0x00000008
.L_40:


//--------------------- .nv.callgraph             --------------------------
	.section	.nv.callgraph,"",@"SHT_CUDA_CALLGRAPH"
	.align	4
	.sectionentsize	8
	.align		4
        /*0000*/ 	.word	0x00000000
	.align		4
        /*0004*/ 	.word	0xffffffff
	.align		4
        /*0008*/ 	.word	index@(_Z11warpShufflePiS_S_S_S_S_S_i)
	.align		4
        /*000c*/ 	.word	index@(vprintf)
	.align		4
        /*0010*/ 	.word	0x00000000
	.align		4
        /*0014*/ 	.word	0xfffffffe
	.align		4
        /*0018*/ 	.word	0x00000000
	.align		4
        /*001c*/ 	.word	0xfffffffd
	.align		4
        /*0020*/ 	.word	0x00000000
	.align		4
        /*0024*/ 	.word	0xfffffffc


//--------------------- .nv.constant4             --------------------------
	.section	.nv.constant4,"a",@progbits
	.align	8
	.align		8
.nv.constant4:
        /*0000*/ 	.dword	vprintf
	.align		8
        /*0008*/ 	.dword	$str


//--------------------- .text._Z11warpShufflePiS_S_S_S_S_S_i --------------------------
	.section	.text._Z11warpShufflePiS_S_S_S_S_S_i,"ax",@progbits
	.align	128
        .global         _Z11warpShufflePiS_S_S_S_S_S_i
        .type           _Z11warpShufflePiS_S_S_S_S_S_i,@function
        .size           _Z11warpShufflePiS_S_S_S_S_S_i,(.L_x_8 - _Z11warpShufflePiS_S_S_S_S_S_i)
        .other          _Z11warpShufflePiS_S_S_S_S_S_i,@"STO_CUDA_ENTRY STV_DEFAULT"
_Z11warpShufflePiS_S_S_S_S_S_i:
.text._Z11warpShufflePiS_S_S_S_S_S_i:
[----:B------:R-:W0:Y:S01]  /*0000*/  LDC R1, c[0x0][0x37c] ;  /* 0x0000df00ff017b82 */ /* 0x000e220000000800 */
[----:B------:R-:W1:Y:S07]  /*0010*/  S2R R16, SR_TID.X ;  /* 0x0000000000107919 */ /* 0x000e6e0000002100 */
[----:B------:R-:W1:Y:S01]  /*0020*/  S2UR UR4, SR_CTAID.X ;  /* 0x00000000000479c3 */ /* 0x000e620000002500 */
[----:B------:R-:W2:Y:S07]  /*0030*/  LDCU UR5, c[0x0][0x3b8] ;  /* 0x00007700ff0577ac */ /* 0x000eae0008000800 */
[----:B------:R-:W1:Y:S02]  /*0040*/  LDC R3, c[0x0][0x360] ;  /* 0x0000d800ff037b82 */ /* 0x000e640000000800 */
[----:B-1----:R-:W-:-:S05]  /*0050*/  IMAD R2, R3, UR4, R16 ;  /* 0x0000000403027c24 */ /* 0x002fca000f8e0210 */
[----:B--2---:R-:W-:-:S13]  /*0060*/  ISETP.GE.AND P0, PT, R2, UR5, PT ;  /* 0x0000000502007c0c */ /* 0x004fda000bf06270 */
[----:B0-----:R-:W-:Y:S05]  /*0070*/  @P0 EXIT ;  /* 0x000000000000094d */ /* 0x001fea0003800000 */
[----:B------:R-:W-:Y:S01]  /*0080*/  LOP3.LUT R0, R2, 0x1, RZ, 0xc0, !PT ;  /* 0x0000000102007812 */ /* 0x000fe200078ec0ff */
[----:B------:R-:W0:Y:S01]  /*0090*/  LDC.64 R4, c[0x0][0x380] ;  /* 0x0000e000ff047b82 */ /* 0x000e220000000a00 */
[----:B------:R-:W1:Y:S01]  /*00a0*/  LDCU.64 UR36, c[0x0][0x358] ;  /* 0x00006b00ff2477ac */ /* 0x000e620008000a00 */
[----:B------:R-:W-:Y:S01]  /*00b0*/  BSSY.RECONVERGENT B6, `(.L_x_0) ;  /* 0x000001a000067945 */ /* 0x000fe20003800200 */
[----:B------:R-:W-:-:S05]  /*00c0*/  ISETP.NE.U32.AND P2, PT, R0, 0x1, PT ;  /* 0x000000010000780c */ /* 0x000fca0003f45070 */
[----:B------:R-:W2:Y:S08]  /*00d0*/  LDC.64 R6, c[0x0][0x388] ;  /* 0x0000e200ff067b82 */ /* 0x000eb00000000a00 */
[----:B------:R-:W3:Y:S01]  /*00e0*/  LDC.64 R8, c[0x0][0x390] ;  /* 0x0000e400ff087b82 */ /* 0x000ee20000000a00 */
[----:B------:R-:W-:Y:S02]  /*00f0*/  VOTE.ALL P0, !P2 ;  /* 0x0000000000ff7806 */ /* 0x000fe40005000000 */
[----:B------:R-:W-:-:S02]  /*0100*/  VOTE.ANY P1, !P2 ;  /* 0x0000000000ff7806 */ /* 0x000fc40005020100 */
[----:B------:R-:W-:Y:S02]  /*0110*/  SEL R3, RZ, 0x1, !P0 ;  /* 0x00000001ff037807 */ /* 0x000fe40004000000 */
[C---:B------:R-:W-:Y:S01]  /*0120*/  ISETP.NE.AND P0, PT, R2.reuse, RZ, PT ;  /* 0x000000ff0200720c */ /* 0x040fe20003f05270 */
[C---:B0-----:R-:W-:Y:S01]  /*0130*/  IMAD.WIDE R4, R2.reuse, 0x4, R4 ;  /* 0x0000000402047825 */ /* 0x041fe200078e0204 */
[----:B------:R-:W-:Y:S02]  /*0140*/  SEL R11, RZ, 0x1, !P1 ;  /* 0x00000001ff0b7807 */ /* 0x000fe40004800000 */
[----:B------:R-:W-:Y:S02]  /*0150*/  VOTE.ANY R13, PT, !P2 ;  /* 0x00000000000d7806 */ /* 0x000fe400050e0100 */
[----:B-1----:R0:W-:Y:S01]  /*0160*/  STG.E desc[UR36][R4.64], R3 ;  /* 0x0000000304007986 */ /* 0x0021e2000c101924 */
[----:B--2---:R-:W-:-:S05]  /*0170*/  IMAD.WIDE R6, R2, 0x4, R6 ;  /* 0x0000000402067825 */ /* 0x004fca00078e0206 */
[----:B------:R0:W-:Y:S01]  /*0180*/  STG.E desc[UR36][R6.64], R11 ;  /* 0x0000000b06007986 */ /* 0x0001e2000c101924 */
[----:B---3--:R-:W-:-:S05]  /*0190*/  IMAD.WIDE R8, R2, 0x4, R8 ;  /* 0x0000000402087825 */ /* 0x008fca00078e0208 */
[----:B------:R0:W-:Y:S01]  /*01a0*/  STG.E desc[UR36][R8.64], R13 ;  /* 0x0000000d08007986 */ /* 0x0001e2000c101924 */
[----:B------:R-:W-:Y:S06]  /*01b0*/  BAR.SYNC.DEFER_BLOCKING 0x0 ;  /* 0x0000000000007b1d */ /* 0x000fec0000010000 */
[----:B------:R-:W-:Y:S05]  /*01c0*/  @P0 BRA `(.L_x_1) ;  /* 0x0000000000200947 */ /* 0x000fea0003800000 */
[----:B------:R-:W-:Y:S01]  /*01d0*/  MOV R0, 0x0 ;  /* 0x0000000000007802 */ /* 0x000fe20000000f00 */
[----:B------:R-:W1:Y:S01]  /*01e0*/  LDCU.64 UR4, c[0x4][0x8] ;  /* 0x01000100ff0477ac */ /* 0x000e620008000a00 */
[----:B0-----:R-:W-:Y:S02]  /*01f0*/  CS2R R6, SRZ ;  /* 0x0000000000067805 */ /* 0x001fe4000001ff00 */
[----:B------:R0:W2:Y:S01]  /*0200*/  LDC.64 R8, c[0x4][R0] ;  /* 0x0100000000087b82 */ /* 0x0000a20000000a00 */
[----:B-1----:R-:W-:Y:S02]  /*0210*/  IMAD.U32 R4, RZ, RZ, UR4 ;  /* 0x00000004ff047e24 */ /* 0x002fe4000f8e00ff */
[----:B0-----:R-:W-:-:S07]  /*0220*/  IMAD.U32 R5, RZ, RZ, UR5 ;  /* 0x00000005ff057e24 */ /* 0x001fce000f8e00ff */
[----:B------:R-:W-:-:S07]  /*0230*/  LEPC R20, `(.L_x_1) ;  /* 0x000000001014794e */ /* 0x000fce0000000000 */
[----:B--2---:R-:W-:Y:S05]  /*0240*/  CALL.ABS.NOINC R8 ;  /* 0x0000000008007343 */ /* 0x004fea0003c00000 */
.L_x_1:
[----:B------:R-:W-:Y:S05]  /*0250*/  BSYNC.RECONVERGENT B6 ;  /* 0x0000000000067941 */ /* 0x000fea0003800200 */
.L_x_0:
[----:B0-----:R-:W0:Y:S01]  /*0260*/  LDC.64 R4, c[0x0][0x398] ;  /* 0x0000e600ff047b82 */ /* 0x001e220000000a00 */
[----:B------:R-:W-:Y:S01]  /*0270*/  LOP3.LUT R16, R16, 0x1f, RZ, 0xc0, !PT ;  /* 0x0000001f10107812 */ /* 0x000fe200078ec0ff */
[----:B------:R-:W-:-:S03]  /*0280*/  UMOV UR4, 0xffffffff ;  /* 0xffffffff00047882 */ /* 0x000fc60000000000 */
[C---:B------:R-:W-:Y:S02]  /*0290*/  ISETP.GT.U32.AND P0, PT, R16.reuse, 0x10, PT ;  /* 0x000000101000780c */ /* 0x040fe40003f04070 */
[----:B------:R-:W-:-:S11]  /*02a0*/  IADD3 R12, PT, PT, R16, -0x10, RZ ;  /* 0xfffffff0100c7810 */ /* 0x000fd60007ffe0ff */
[----:B------:R-:W-:Y:S01]  /*02b0*/  @!P0 IADD3 R12, PT, PT, -R16, 0x10, RZ ;  /* 0x00000010100c8810 */ /* 0x000fe20007ffe1ff */
[----:B0-----:R-:W-:-:S05]  /*02c0*/  IMAD.WIDE R4, R2, 0x4, R4 ;  /* 0x0000000402047825 */ /* 0x001fca00078e0204 */
[----:B------:R0:W-:Y:S01]  /*02d0*/  STG.E desc[UR36][R4.64], R12 ;  /* 0x0000000c04007986 */ /* 0x0001e2000c101924 */
[----:B------:R-:W-:Y:S05]  /*02e0*/  BRA.DIV UR4, `(.L_x_2) ;  /* 0x0000000204347947 */ /* 0x000fea000b800000 */
[----:B0-----:R-:W0:Y:S01]  /*02f0*/  LDC.64 R4, c[0x0][0x3a0] ;  /* 0x0000e800ff047b82 */ /* 0x001e220000000a00 */
[----:B------:R-:W1:Y:S04]  /*0300*/  SHFL.IDX PT, R0, R2, R12, 0x1f ;  /* 0x00001f0c02007589 */ /* 0x000e6800000e0000 */
[----:B------:R-:W2:Y:S03]  /*0310*/  SHFL.UP PT, R3, R2, 0x2, RZ ;  /* 0x0440000002037989 */ /* 0x000ea600000e00ff */
[----:B------:R-:W3:Y:S01]  /*0320*/  LDC.64 R6, c[0x0][0x3a8] ;  /* 0x0000ea00ff067b82 */ /* 0x000ee20000000a00 */
[----:B------:R4:W5:Y:S01]  /*0330*/  SHFL.DOWN PT, R14, R2, 0x2, 0x1f ;  /* 0x08401f00020e7f89 */ /* 0x00096200000e0000 */
[----:B0-----:R-:W-:-:S05]  /*0340*/  IMAD.WIDE R4, R2, 0x4, R4 ;  /* 0x0000000402047825 */ /* 0x001fca00078e0204 */
[----:B-1----:R4:W-:Y:S01]  /*0350*/  STG.E desc[UR36][R4.64], R0 ;  /* 0x0000000004007986 */ /* 0x0029e2000c101924 */
[----:B---3--:R-:W-:-:S05]  /*0360*/  IMAD.WIDE R6, R2, 0x4, R6 ;  /* 0x0000000402067825 */ /* 0x008fca00078e0206 */
[----:B--2--5:R4:W-:Y:S02]  /*0370*/  STG.E desc[UR36][R6.64], R3 ;  /* 0x0000000306007986 */ /* 0x0249e4000c101924 */
.L_x_6:
[----:B----4-:R-:W0:Y:S02]  /*0380*/  LDC.64 R4, c[0x0][0x3b0] ;  /* 0x0000ec00ff047b82 */ /* 0x010e240000000a00 */
[----:B0-----:R-:W-:-:S05]  /*0390*/  IMAD.WIDE R2, R2, 0x4, R4 ;  /* 0x0000000402027825 */ /* 0x001fca00078e0204 */
[----:B------:R-:W-:Y:S01]  /*03a0*/  STG.E desc[UR36][R2.64], R14 ;  /* 0x0000000e02007986 */ /* 0x000fe2000c101924 */
[----:B------:R-:W-:Y:S05]  /*03b0*/  EXIT ;  /* 0x000000000000794d */ /* 0x000fea0003800000 */
.L_x_2:
[----:B------:R-:W-:Y:S01]  /*03c0*/  IMAD.MOV.U32 R13, RZ, RZ, R2 ;  /* 0x000000ffff0d7224 */ /* 0x000fe200078e0002 */
[----:B------:R-:W-:Y:S01]  /*03d0*/  MOV R15, 0xffffffff ;  /* 0xffffffff000f7802 */ /* 0x000fe20000000f00 */
[----:B------:R-:W-:Y:S01]  /*03e0*/  IMAD.MOV.U32 R11, RZ, RZ, 0x1f ;  /* 0x0000001fff0b7424 */ /* 0x000fe200078e00ff */
[----:B0-----:R-:W0:Y:S06]  /*03f0*/  LDC.64 R4, c[0x0][0x3a0] ;  /* 0x0000e800ff047b82 */ /* 0x001e2c0000000a00 */
[----:B0-----:R-:W-:Y:S05]  /*0400*/  WARPSYNC.COLLECTIVE R15, `(.L_x_3) ;  /* 0x000000000f087348 */ /* 0x001fea0003c00000 */
[----:B------:R1:W2:Y:S02]  /*0410*/  SHFL.IDX P6, R14, R13, R12, R11 ;  /* 0x0000000c0d0e7389 */ /* 0x0002a400000c000b */
[----:B012---:R-:W-:Y:S05]  /*0420*/  ENDCOLLECTIVE ;  /* 0x000000000000791b */ /* 0x007fea0003800000 */
.L_x_3:
[----:B------:R-:W0:Y:S01]  /*0430*/  LDC.64 R6, c[0x0][0x3a8] ;  /* 0x0000ea00ff067b82 */ /* 0x000e220000000a00 */
[----:B------:R-:W-:Y:S02]  /*0440*/  HFMA2 R11, -RZ, RZ, 0, 0 ;  /* 0x00000000ff0b7431 */ /* 0x000fe400000001ff */
[----:B------:R-:W-:Y:S02]  /*0450*/  IMAD.MOV.U32 R12, RZ, RZ, 0x2 ;  /* 0x00000002ff0c7424 */ /* 0x000fe400078e00ff */
[----:B------:R-:W-:-:S04]  /*0460*/  IMAD.WIDE R4, R2, 0x4, R4 ;  /* 0x0000000402047825 */ /* 0x000fc800078e0204 */
[----:B------:R-:W-:-:S07]  /*0470*/  IMAD.MOV.U32 R0, RZ, RZ, R14 ;  /* 0x000000ffff007224 */ /* 0x000fce00078e000e */
[----:B0-----:R-:W-:Y:S05]  /*0480*/  WARPSYNC.COLLECTIVE R15, `(.L_x_4) ;  /* 0x000000000f087348 */ /* 0x001fea0003c00000 */
[----:B------:R1:W2:Y:S02]  /*0490*/  SHFL.UP P6, R14, R13, R12, R11 ;  /* 0x0400000c0d0e7389 */ /* 0x0002a400000c000b */
[----:B012---:R-:W-:Y:S05]  /*04a0*/  ENDCOLLECTIVE ;  /* 0x000000000000791b */ /* 0x007fea0003800000 */
.L_x_4:
[----:B------:R-:W-:Y:S01]  /*04b0*/  IMAD.WIDE R6, R2, 0x4, R6 ;  /* 0x0000000402067825 */ /* 0x000fe200078e0206 */
[----:B------:R0:W-:Y:S01]  /*04c0*/  STG.E desc[UR36][R4.64], R0 ;  /* 0x0000000004007986 */ /* 0x0001e2000c101924 */
[----:B------:R-:W-:Y:S02]  /*04d0*/  MOV R11, 0x1f ;  /* 0x0000001f000b7802 */ /* 0x000fe40000000f00 */
[----:B------:R-:W-:-:S07]  /*04e0*/  IMAD.MOV.U32 R3, RZ, RZ, R14 ;  /* 0x000000ffff037224 */ /* 0x000fce00078e000e */
[----:B0-----:R-:W-:Y:S05]  /*04f0*/  WARPSYNC.COLLECTIVE R15, `(.L_x_5) ;  /* 0x000000000f087348 */ /* 0x001fea0003c00000 */
[----:B------:R1:W2:Y:S02]  /*0500*/  SHFL.DOWN P6, R14, R13, R12, R11 ;  /* 0x0800000c0d0e7389 */ /* 0x0002a400000c000b */
[----:B012---:R-:W-:Y:S05]  /*0510*/  ENDCOLLECTIVE ;  /* 0x000000000000791b */ /* 0x007fea0003800000 */
.L_x_5:
[----:B------:R0:W-:Y:S01]  /*0520*/  STG.E desc[UR36][R6.64], R3 ;  /* 0x0000000306007986 */ /* 0x0001e2000c101924 */
[----:B------:R-:W-:Y:S05]  /*0530*/  BRA `(.L_x_6) ;  /* 0xfffffffc00907947 */ /* 0x000fea000383ffff */
.L_x_7:
[----:B------:R-:W-:-:S00]  /*0540*/  BRA `(.L_x_7) ;  /* 0xfffffffc00fc7947 */ /* 0x000fc0000383ffff */
[----:B------:R-:W-:-:S00]  /*0550*/  NOP ;  /* 0x0000000000007918 */ /* 0x000fc00000000000 */
        /* <DEDUP_REMOVED lines=10> */
.L_x_8:


//--------------------- .nv.global.init           --------------------------
	.section	.nv.global.init,"aw",@progbits
.nv.global.init:
	.type		$str,@object
	.size		$str,(.L_0 - $str)
$str:
        /*0000*/ 	.byte	0x0a, 0x00
.L_0:


//--------------------- .nv.shared.reserved.0     --------------------------
	.section	.nv.shared.reserved.0,"aw",@nobits
	.weak		__nv_reservedSMEM_offset_0_alias
	.size		__nv_reservedSMEM_offset_0_alias, 0, 64
	.other		__nv_reservedSMEM_offset_0_alias,@"STO_CUDA_RESERVED_SHARED STV_DEFAULT"
__nv_reservedSMEM_offset_0_alias:
	.zero		0
	.zero		64


//--------------------- .nv.constant0._Z11warpShufflePiS_S_S_S_S_S_i --------------------------
	.section	.nv.constant0._Z11warpShufflePiS_S_S_S_S_S_i,"a",@progbits
	.sectionflags	@""
	.align	4
.nv.constant0._Z11warpShufflePiS_S_S_S_S_S_i:
	.zero		956


//--------------------- SYMBOLS --------------------------

	.type		.nv.reservedSmem.offset0,@object
	.size		.nv.reservedSmem.offset0,0x4
	.type		vprintf,@function
